//
// Generated by NVIDIA NVVM Compiler
//
// Compiler Build ID: CL-36424714
// Cuda compilation tools, release 13.0, V13.0.88
// Based on NVVM 20.0.0
//

.version 9.0
.target sm_100
.address_size 64

	// .globl	_Z13update_kernelP8Particlei

.visible .entry _Z13update_kernelP8Particlei(
	.param .u64 .ptr .align 1 _Z13update_kernelP8Particlei_param_0,
	.param .u32 _Z13update_kernelP8Particlei_param_1
)
{
	.reg .pred 	%p<2>;
	.reg .b32 	%r<6>;
	.reg .b32 	%f<7>;
	.reg .b64 	%rd<5>;

	ld.param.u64 	%rd1, [_Z13update_kernelP8Particlei_param_0];
	ld.param.u32 	%r2, [_Z13update_kernelP8Particlei_param_1];
	mov.u32 	%r3, %ctaid.x;
	mov.u32 	%r4, %ntid.x;
	mov.u32 	%r5, %tid.x;
	mad.lo.s32 	%r1, %r3, %r4, %r5;
	setp.ge.s32 	%p1, %r1, %r2;
	@%p1 bra 	$L__BB0_2;
	cvta.to.global.u64 	%rd2, %rd1;
	mul.wide.s32 	%rd3, %r1, 24;
	add.s64 	%rd4, %rd2, %rd3;
	ld.global.f32 	%f1, [%rd4];
	st.global.f32 	[%rd4+12], %f1;
	ld.global.f32 	%f2, [%rd4+4];
	st.global.f32 	[%rd4+16], %f2;
	ld.global.f32 	%f3, [%rd4+8];
	st.global.f32 	[%rd4+20], %f3;
	add.f32 	%f4, %f1, %f1;
	st.global.f32 	[%rd4], %f4;
	add.f32 	%f5, %f2, %f2;
	st.global.f32 	[%rd4+4], %f5;
	add.f32 	%f6, %f3, %f3;
	st.global.f32 	[%rd4+8], %f6;
$L__BB0_2:
	ret;

}


// ===== COMPILED SASS (sm_100) =====

	.target	sm_100

	.elftype	@"ET_EXEC"


//--------------------- .note.nv.tkinfo           --------------------------
	.section	.note.nv.tkinfo,"",@"SHT_NOTE"
	.sectionflags	@"SHF_NOTE_NV_TKINFO"
	.tkinfo
        /*0018*/ 	.word	0x00000002
        /*0030*/ 	.string	""
        /*0030*/ 	.string	"ptxas"
        /*0030*/ 	.string	"Cuda compilation tools, release 13.0, V13.0.88"
        /*0030*/ 	.string	"Build cuda_13.0.r13.0/compiler.36424714_0"
        /*0030*/ 	.string	"-arch sm_100 -m 64 "



//--------------------- .note.nv.cuinfo           --------------------------
	.section	.note.nv.cuinfo,"",@"SHT_NOTE"
	.sectionflags	@"SHF_NOTE_NV_CUINFO"
        /*0018*/ 	.short	0x0002
        /*001a*/ 	.short	0x0064
        /*001c*/ 	.short	0x0082
	.zero		2


//--------------------- .nv.info                  --------------------------
	.section	.nv.info,"",@"SHT_CUDA_INFO"
	.align	4


	//----- nvinfo : EIATTR_REGCOUNT
	.align		4
        /*0000*/ 	.byte	0x04, 0x2f
        /*0002*/ 	.short	(.L_1 - .L_0)
	.align		4
.L_0:
        /*0004*/ 	.word	index@(_Z13update_kernelP8Particlei)
        /*0008*/ 	.word	0x00000012


	//----- nvinfo : EIATTR_FRAME_SIZE
	.align		4
.L_1:
        /*000c*/ 	.byte	0x04, 0x11
        /*000e*/ 	.short	(.L_3 - .L_2)
	.align		4
.L_2:
        /*0010*/ 	.word	index@(_Z13update_kernelP8Particlei)
        /*0014*/ 	.word	0x00000000


	//----- nvinfo : EIATTR_MIN_STACK_SIZE
	.align		4
.L_3:
        /*0018*/ 	.byte	0x04, 0x12
        /*001a*/ 	.short	(.L_5 - .L_4)
	.align		4
.L_4:
        /*001c*/ 	.word	index@(_Z13update_kernelP8Particlei)
        /*0020*/ 	.word	0x00000000
.L_5:


//--------------------- .nv.compat                --------------------------
	.section	.nv.compat,"",@"SHT_CUDA_COMPAT_INFO"
	.align	4
        /*0000*/ 	.byte	0x02, 0x09, 0x00, 0x00, 0x02, 0x02, 0x01, 0x00, 0x02, 0x05, 0x05, 0x00, 0x03, 0x07, 0x01, 0x01
        /*0010*/ 	.byte	0x02, 0x03, 0x00, 0x00, 0x02, 0x06, 0x01, 0x00, 0x04, 0x0b, 0x08, 0x00, 0x09, 0x00, 0x00, 0x00
        /*0020*/ 	.byte	0x00, 0x00, 0x00, 0x00


//--------------------- .nv.info._Z13update_kernelP8Particlei --------------------------
	.section	.nv.info._Z13update_kernelP8Particlei,"",@"SHT_CUDA_INFO"
	.sectionflags	@""
	.align	4


	//----- nvinfo : EIATTR_CUDA_API_VERSION
	.align		4
        /*0000*/ 	.byte	0x04, 0x37
        /*0002*/ 	.short	(.L_7 - .L_6)
.L_6:
        /*0004*/ 	.word	0x00000082


	//----- nvinfo : EIATTR_KPARAM_INFO
	.align		4
.L_7:
        /*0008*/ 	.byte	0x04, 0x17
        /*000a*/ 	.short	(.L_9 - .L_8)
.L_8:
        /*000c*/ 	.word	0x00000000
        /*0010*/ 	.short	0x0001
        /*0012*/ 	.short	0x0008
        /*0014*/ 	.byte	0x00, 0xf0, 0x11, 0x00


	//----- nvinfo : EIATTR_KPARAM_INFO
	.align		4
.L_9:
        /*0018*/ 	.byte	0x04, 0x17
        /*001a*/ 	.short	(.L_11 - .L_10)
.L_10:
        /*001c*/ 	.word	0x00000000
        /*0020*/ 	.short	0x0000
        /*0022*/ 	.short	0x0000
        /*0024*/ 	.byte	0x00, 0xf5, 0x21, 0x00


	//----- nvinfo : EIATTR_SPARSE_MMA_MASK
	.align		4
.L_11:
        /*0028*/ 	.byte	0x03, 0x50
        /*002a*/ 	.short	0x0000


	//----- nvinfo : EIATTR_MAXREG_COUNT
	.align		4
        /*002c*/ 	.byte	0x03, 0x1b
        /*002e*/ 	.short	0x00ff


	//----- nvinfo : EIATTR_MERCURY_ISA_VERSION
	.align		4
        /*0030*/ 	.byte	0x03, 0x5f
        /*0032*/ 	.short	0x0101


	//----- nvinfo : EIATTR_VRC_CTA_INIT_COUNT
	.align		4
        /*0034*/ 	.byte	0x02, 0x4a
	.zero		1
	.zero		1


	//----- nvinfo : EIATTR_EXIT_INSTR_OFFSETS
	.align		4
        /*0038*/ 	.byte	0x04, 0x1c
        /*003a*/ 	.short	(.L_13 - .L_12)


	//   ....[0]....
.L_12:
        /*003c*/ 	.word	0x00000070


	//   ....[1]....
        /*0040*/ 	.word	0x00000170


	//----- nvinfo : EIATTR_CBANK_PARAM_SIZE
	.align		4
.L_13:
        /*0044*/ 	.byte	0x03, 0x19
        /*0046*/ 	.short	0x000c


	//----- nvinfo : EIATTR_PARAM_CBANK
	.align		4
        /*0048*/ 	.byte	0x04, 0x0a
        /*004a*/ 	.short	(.L_15 - .L_14)
	.align		4
.L_14:
        /*004c*/ 	.word	index@(.nv.constant0._Z13update_kernelP8Particlei)
        /*0050*/ 	.short	0x0380
        /*0052*/ 	.short	0x000c


	//----- nvinfo : EIATTR_SW_WAR
	.align		4
.L_15:
        /*0054*/ 	.byte	0x04, 0x36
        /*0056*/ 	.short	(.L_17 - .L_16)
.L_16:
        /*0058*/ 	.word	0x00000008
.L_17:


//--------------------- .nv.callgraph             --------------------------
	.section	.nv.callgraph,"",@"SHT_CUDA_CALLGRAPH"
	.align	4
	.sectionentsize	8
	.align		4
        /*0000*/ 	.word	0x00000000
	.align		4
        /*0004*/ 	.word	0xffffffff
	.align		4
        /*0008*/ 	.word	0x00000000
	.align		4
        /*000c*/ 	.word	0xfffffffe
	.align		4
        /*0010*/ 	.word	0x00000000
	.align		4
        /*0014*/ 	.word	0xfffffffd
	.align		4
        /*0018*/ 	.word	0x00000000
	.align		4
        /*001c*/ 	.word	0xfffffffc


//--------------------- .text._Z13update_kernelP8Particlei --------------------------
	.section	.text._Z13update_kernelP8Particlei,"ax",@progbits
	.align	128
        .global         _Z13update_kernelP8Particlei
        .type           _Z13update_kernelP8Particlei,@function
        .size           _Z13update_kernelP8Particlei,(.L_x_1 - _Z13update_kernelP8Particlei)
        .other          _Z13update_kernelP8Particlei,@"STO_CUDA_ENTRY STV_DEFAULT"
_Z13update_kernelP8Particlei:
.text._Z13update_kernelP8Particlei:
[----:B------:R-:W-:Y:S01]  /*0000*/  LDC R1, c[0x0][0x37c] ;  /* 0x0000df00ff017b82 */ /* 0x000fe20000000800 */
[----:B------:R-:W0:Y:S07]  /*0010*/  S2R R0, SR_TID.X ;  /* 0x0000000000007919 */ /* 0x000e2e0000002100 */
[----:B------:R-:W0:Y:S01]  /*0020*/  S2UR UR4, SR_CTAID.X ;  /* 0x00000000000479c3 */ /* 0x000e220000002500 */
[----:B------:R-:W1:Y:S07]  /*0030*/  LDCU UR5, c[0x0][0x388] ;  /* 0x00007100ff0577ac */ /* 0x000e6e0008000800 */
[----:B------:R-:W0:Y:S02]  /*0040*/  LDC R5, c[0x0][0x360] ;  /* 0x0000d800ff057b82 */ /* 0x000e240000000800 */
[----:B0-----:R-:W-:-:S05]  /*0050*/  IMAD R5, R5, UR4, R0 ;  /* 0x0000000405057c24 */ /* 0x001fca000f8e0200 */
[----:B-1----:R-:W-:-:S13]  /*0060*/  ISETP.GE.AND P0, PT, R5, UR5, PT ;  /* 0x0000000505007c0c */ /* 0x002fda000bf06270 */
[----:B------:R-:W-:Y:S05]  /*0070*/  @P0 EXIT ;  /* 0x000000000000094d */ /* 0x000fea0003800000 */
[----:B------:R-:W0:Y:S01]  /*0080*/  LDC.64 R2, c[0x0][0x380] ;  /* 0x0000e000ff027b82 */ /* 0x000e220000000a00 */
[----:B------:R-:W1:Y:S01]  /*0090*/  LDCU.64 UR4, c[0x0][0x358] ;  /* 0x00006b00ff0477ac */ /* 0x000e620008000a00 */
[----:B0-----:R-:W-:-:S05]  /*00a0*/  IMAD.WIDE R2, R5, 0x18, R2 ;  /* 0x0000001805027825 */ /* 0x001fca00078e0202 */
[----:B-1----:R-:W2:Y:S04]  /*00b0*/  LDG.E R5, desc[UR4][R2.64] ;  /* 0x0000000402057981 */ /* 0x002ea8000c1e1900 */
[----:B------:R-:W3:Y:S04]  /*00c0*/  LDG.E R7, desc[UR4][R2.64+0x4] ;  /* 0x0000040402077981 */ /* 0x000ee8000c1e1900 */
[----:B------:R-:W4:Y:S01]  /*00d0*/  LDG.E R9, desc[UR4][R2.64+0x8] ;  /* 0x0000080402097981 */ /* 0x000f22000c1e1900 */
[----:B--2---:R-:W-:-:S03]  /*00e0*/  FADD R11, R5, R5 ;  /* 0x00000005050b7221 */ /* 0x004fc60000000000 */
[----:B------:R-:W-:Y:S01]  /*00f0*/  STG.E desc[UR4][R2.64+0xc], R5 ;  /* 0x00000c0502007986 */ /* 0x000fe2000c101904 */
[----:B---3--:R-:W-:-:S03]  /*0100*/  FADD R13, R7, R7 ;  /* 0x00000007070d7221 */ /* 0x008fc60000000000 */
[----:B------:R-:W-:Y:S01]  /*0110*/  STG.E desc[UR4][R2.64], R11 ;  /* 0x0000000b02007986 */ /* 0x000fe2000c101904 */
[----:B----4-:R-:W-:-:S03]  /*0120*/  FADD R15, R9, R9 ;  /* 0x00000009090f7221 */ /* 0x010fc60000000000 */
[----:B------:R-:W-:Y:S04]  /*0130*/  STG.E desc[UR4][R2.64+0x10], R7 ;  /* 0x0000100702007986 */ /* 0x000fe8000c101904 */
[----:B------:R-:W-:Y:S04]  /*0140*/  STG.E desc[UR4][R2.64+0x4], R13 ;  /* 0x0000040d02007986 */ /* 0x000fe8000c101904 */
[----:B------:R-:W-:Y:S04]  /*0150*/  STG.E desc[UR4][R2.64+0x14], R9 ;  /* 0x0000140902007986 */ /* 0x000fe8000c101904 */
[----:B------:R-:W-:Y:S01]  /*0160*/  STG.E desc[UR4][R2.64+0x8], R15 ;  /* 0x0000080f02007986 */ /* 0x000fe2000c101904 */
[----:B------:R-:W-:Y:S05]  /*0170*/  EXIT ;  /* 0x000000000000794d */ /* 0x000fea0003800000 */
.L_x_0:
[----:B------:R-:W-:-:S00]  /*0180*/  BRA `(.L_x_0) ;  /* 0xfffffffc00fc7947 */ /* 0x000fc0000383ffff */
[----:B------:R-:W-:-:S00]  /*0190*/  NOP ;  /* 0x0000000000007918 */ /* 0x000fc00000000000 */
        /* <DEDUP_REMOVED lines=14> */
.L_x_1:


//--------------------- .nv.shared.reserved.0     --------------------------
	.section	.nv.shared.reserved.0,"aw",@nobits
	.weak		__nv_reservedSMEM_offset_0_alias
	.size		__nv_reservedSMEM_offset_0_alias, 0, 64
	.other		__nv_reservedSMEM_offset_0_alias,@"STO_CUDA_RESERVED_SHARED STV_DEFAULT"
__nv_reservedSMEM_offset_0_alias:
	.zero		0
	.zero		64


//--------------------- .nv.constant0._Z13update_kernelP8Particlei --------------------------
	.section	.nv.constant0._Z13update_kernelP8Particlei,"a",@progbits
	.sectionflags	@""
	.align	4
.nv.constant0._Z13update_kernelP8Particlei:
	.zero		908


//--------------------- SYMBOLS --------------------------

	.type		.nv.reservedSmem.offset0,@object
	.size		.nv.reservedSmem.offset0,0x4
